	.headerflags	@"EF_CUDA_TEXMODE_UNIFIED EF_CUDA_64BIT_ADDRESS EF_CUDA_ACCELERATORS EF_CUDA_SM90 EF_CUDA_VIRTUAL_SM(EF_CUDA_SM90)"
	.elftype	@"ET_EXEC"


//--------------------- .nv.info                  --------------------------
	.section	.nv.info,"",@"SHT_CUDA_INFO"
	.align	4


	//----- nvinfo : EIATTR_REGCOUNT
	.align		4
        /*0000*/ 	.byte	0x04, 0x2f
        /*0002*/ 	.short	(.L_3 - .L_2)
	.align		4
.L_2:
        /*0004*/ 	.word	index@(triton_poi_fused__native_batch_norm_legit_no_training__unsafe_index_add_relu_26)
        /*0008*/ 	.word	0x00000020


	//----- nvinfo : EIATTR_MIN_STACK_SIZE
	.align		4
.L_3:
        /*000c*/ 	.byte	0x04, 0x12
        /*000e*/ 	.short	(.L_5 - .L_4)
	.align		4
.L_4:
        /*0010*/ 	.word	index@(triton_poi_fused__native_batch_norm_legit_no_training__unsafe_index_add_relu_26)
        /*0014*/ 	.word	0x00000000


	//----- nvinfo : EIATTR_FRAME_SIZE
	.align		4
.L_5:
        /*0018*/ 	.byte	0x04, 0x11
        /*001a*/ 	.short	(.L_7 - .L_6)
	.align		4
.L_6:
        /*001c*/ 	.word	index@(triton_poi_fused__native_batch_norm_legit_no_training__unsafe_index_add_relu_26)
        /*0020*/ 	.word	0x00000000


	//----- nvinfo : EIATTR_MIN_STACK_SIZE
	.align		4
.L_7:
        /*0024*/ 	.byte	0x04, 0x12
        /*0026*/ 	.short	(.L_9 - .L_8)
	.align		4
.L_8:
        /*0028*/ 	.word	index@(triton_poi_fused__native_batch_norm_legit_no_training__unsafe_index_add_relu_26)
        /*002c*/ 	.word	0x00000000
.L_9:


//--------------------- .nv.info.triton_poi_fused__native_batch_norm_legit_no_training__unsafe_index_add_relu_26 --------------------------
	.section	.nv.info.triton_poi_fused__native_batch_norm_legit_no_training__unsafe_index_add_relu_26,"",@"SHT_CUDA_INFO"
	.sectionflags	@""
	.align	4


	//----- nvinfo : EIATTR_CUDA_API_VERSION
	.align		4
        /*0000*/ 	.byte	0x04, 0x37
        /*0002*/ 	.short	(.L_11 - .L_10)
.L_10:
        /*0004*/ 	.word	0x0000007c


	//----- nvinfo : EIATTR_KPARAM_INFO
	.align		4
.L_11:
        /*0008*/ 	.byte	0x04, 0x17
        /*000a*/ 	.short	(.L_13 - .L_12)
.L_12:
        /*000c*/ 	.word	0x00000000
        /*0010*/ 	.short	0x0012
        /*0012*/ 	.short	0x0090
        /*0014*/ 	.byte	0x00, 0xf0, 0x11, 0x00


	//----- nvinfo : EIATTR_KPARAM_INFO
	.align		4
.L_13:
        /*0018*/ 	.byte	0x04, 0x17
        /*001a*/ 	.short	(.L_15 - .L_14)
.L_14:
        /*001c*/ 	.word	0x00000000
        /*0020*/ 	.short	0x0011
        /*0022*/ 	.short	0x0088
        /*0024*/ 	.byte	0x00, 0xf4, 0x21, 0x00


	//----- nvinfo : EIATTR_KPARAM_INFO
	.align		4
.L_15:
        /*0028*/ 	.byte	0x04, 0x17
        /*002a*/ 	.short	(.L_17 - .L_16)
.L_16:
        /*002c*/ 	.word	0x00000000
        /*0030*/ 	.short	0x0010
        /*0032*/ 	.short	0x0080
        /*0034*/ 	.byte	0x00, 0xf4, 0x21, 0x00


	//----- nvinfo : EIATTR_KPARAM_INFO
	.align		4
.L_17:
        /*0038*/ 	.byte	0x04, 0x17
        /*003a*/ 	.short	(.L_19 - .L_18)
.L_18:
        /*003c*/ 	.word	0x00000000
        /*0040*/ 	.short	0x000f
        /*0042*/ 	.short	0x0078
        /*0044*/ 	.byte	0x00, 0xf4, 0x21, 0x00


	//----- nvinfo : EIATTR_KPARAM_INFO
	.align		4
.L_19:
        /*0048*/ 	.byte	0x04, 0x17
        /*004a*/ 	.short	(.L_21 - .L_20)
.L_20:
        /*004c*/ 	.word	0x00000000
        /*0050*/ 	.short	0x000e
        /*0052*/ 	.short	0x0070
        /*0054*/ 	.byte	0x00, 0xf4, 0x21, 0x00


	//----- nvinfo : EIATTR_KPARAM_INFO
	.align		4
.L_21:
        /*0058*/ 	.byte	0x04, 0x17
        /*005a*/ 	.short	(.L_23 - .L_22)
.L_22:
        /*005c*/ 	.word	0x00000000
        /*0060*/ 	.short	0x000d
        /*0062*/ 	.short	0x0068
        /*0064*/ 	.byte	0x00, 0xf4, 0x21, 0x00


	//----- nvinfo : EIATTR_KPARAM_INFO
	.align		4
.L_23:
        /*0068*/ 	.byte	0x04, 0x17
        /*006a*/ 	.short	(.L_25 - .L_24)
.L_24:
        /*006c*/ 	.word	0x00000000
        /*0070*/ 	.short	0x000c
        /*0072*/ 	.short	0x0060
        /*0074*/ 	.byte	0x00, 0xf4, 0x21, 0x00


	//----- nvinfo : EIATTR_KPARAM_INFO
	.align		4
.L_25:
        /*0078*/ 	.byte	0x04, 0x17
        /*007a*/ 	.short	(.L_27 - .L_26)
.L_26:
        /*007c*/ 	.word	0x00000000
        /*0080*/ 	.short	0x000b
        /*0082*/ 	.short	0x0058
        /*0084*/ 	.byte	0x00, 0xf4, 0x21, 0x00


	//----- nvinfo : EIATTR_KPARAM_INFO
	.align		4
.L_27:
        /*0088*/ 	.byte	0x04, 0x17
        /*008a*/ 	.short	(.L_29 - .L_28)
.L_28:
        /*008c*/ 	.word	0x00000000
        /*0090*/ 	.short	0x000a
        /*0092*/ 	.short	0x0050
        /*0094*/ 	.byte	0x00, 0xf4, 0x21, 0x00


	//----- nvinfo : EIATTR_KPARAM_INFO
	.align		4
.L_29:
        /*0098*/ 	.byte	0x04, 0x17
        /*009a*/ 	.short	(.L_31 - .L_30)
.L_30:
        /*009c*/ 	.word	0x00000000
        /*00a0*/ 	.short	0x0009
        /*00a2*/ 	.short	0x0048
        /*00a4*/ 	.byte	0x00, 0xf4, 0x21, 0x00


	//----- nvinfo : EIATTR_KPARAM_INFO
	.align		4
.L_31:
        /*00a8*/ 	.byte	0x04, 0x17
        /*00aa*/ 	.short	(.L_33 - .L_32)
.L_32:
        /*00ac*/ 	.word	0x00000000
        /*00b0*/ 	.short	0x0008
        /*00b2*/ 	.short	0x0040
        /*00b4*/ 	.byte	0x00, 0xf4, 0x21, 0x00


	//----- nvinfo : EIATTR_KPARAM_INFO
	.align		4
.L_33:
        /*00b8*/ 	.byte	0x04, 0x17
        /*00ba*/ 	.short	(.L_35 - .L_34)
.L_34:
        /*00bc*/ 	.word	0x00000000
        /*00c0*/ 	.short	0x0007
        /*00c2*/ 	.short	0x0038
        /*00c4*/ 	.byte	0x00, 0xf4, 0x21, 0x00


	//----- nvinfo : EIATTR_KPARAM_INFO
	.align		4
.L_35:
        /*00c8*/ 	.byte	0x04, 0x17
        /*00ca*/ 	.short	(.L_37 - .L_36)
.L_36:
        /*00cc*/ 	.word	0x00000000
        /*00d0*/ 	.short	0x0006
        /*00d2*/ 	.short	0x0030
        /*00d4*/ 	.byte	0x00, 0xf4, 0x21, 0x00


	//----- nvinfo : EIATTR_KPARAM_INFO
	.align		4
.L_37:
        /*00d8*/ 	.byte	0x04, 0x17
        /*00da*/ 	.short	(.L_39 - .L_38)
.L_38:
        /*00dc*/ 	.word	0x00000000
        /*00e0*/ 	.short	0x0005
        /*00e2*/ 	.short	0x0028
        /*00e4*/ 	.byte	0x00, 0xf4, 0x21, 0x00


	//----- nvinfo : EIATTR_KPARAM_INFO
	.align		4
.L_39:
        /*00e8*/ 	.byte	0x04, 0x17
        /*00ea*/ 	.short	(.L_41 - .L_40)
.L_40:
        /*00ec*/ 	.word	0x00000000
        /*00f0*/ 	.short	0x0004
        /*00f2*/ 	.short	0x0020
        /*00f4*/ 	.byte	0x00, 0xf4, 0x21, 0x00


	//----- nvinfo : EIATTR_KPARAM_INFO
	.align		4
.L_41:
        /*00f8*/ 	.byte	0x04, 0x17
        /*00fa*/ 	.short	(.L_43 - .L_42)
.L_42:
        /*00fc*/ 	.word	0x00000000
        /*0100*/ 	.short	0x0003
        /*0102*/ 	.short	0x0018
        /*0104*/ 	.byte	0x00, 0xf4, 0x21, 0x00


	//----- nvinfo : EIATTR_KPARAM_INFO
	.align		4
.L_43:
        /*0108*/ 	.byte	0x04, 0x17
        /*010a*/ 	.short	(.L_45 - .L_44)
.L_44:
        /*010c*/ 	.word	0x00000000
        /*0110*/ 	.short	0x0002
        /*0112*/ 	.short	0x0010
        /*0114*/ 	.byte	0x00, 0xf4, 0x21, 0x00


	//----- nvinfo : EIATTR_KPARAM_INFO
	.align		4
.L_45:
        /*0118*/ 	.byte	0x04, 0x17
        /*011a*/ 	.short	(.L_47 - .L_46)
.L_46:
        /*011c*/ 	.word	0x00000000
        /*0120*/ 	.short	0x0001
        /*0122*/ 	.short	0x0008
        /*0124*/ 	.byte	0x00, 0xf4, 0x21, 0x00


	//----- nvinfo : EIATTR_KPARAM_INFO
	.align		4
.L_47:
        /*0128*/ 	.byte	0x04, 0x17
        /*012a*/ 	.short	(.L_49 - .L_48)
.L_48:
        /*012c*/ 	.word	0x00000000
        /*0130*/ 	.short	0x0000
        /*0132*/ 	.short	0x0000
        /*0134*/ 	.byte	0x00, 0xf4, 0x21, 0x00


	//----- nvinfo : EIATTR_SPARSE_MMA_MASK
	.align		4
.L_49:
        /*0138*/ 	.byte	0x03, 0x50
        /*013a*/ 	.short	0x0000


	//----- nvinfo : EIATTR_MAXREG_COUNT
	.align		4
        /*013c*/ 	.byte	0x03, 0x1b
        /*013e*/ 	.short	0x00ff


	//----- nvinfo : EIATTR_EXIT_INSTR_OFFSETS
	.align		4
        /*0140*/ 	.byte	0x04, 0x1c
        /*0142*/ 	.short	(.L_51 - .L_50)


	//   ....[0]....
.L_50:
        /*0144*/ 	.word	0x00000890


	//----- nvinfo : EIATTR_REQNTID
	.align		4
.L_51:
        /*0148*/ 	.byte	0x04, 0x10
        /*014a*/ 	.short	(.L_53 - .L_52)
.L_52:
        /*014c*/ 	.word	0x00000080
        /*0150*/ 	.word	0x00000001
        /*0154*/ 	.word	0x00000001


	//----- nvinfo : EIATTR_CBANK_PARAM_SIZE
	.align		4
.L_53:
        /*0158*/ 	.byte	0x03, 0x19
        /*015a*/ 	.short	0x0094


	//----- nvinfo : EIATTR_PARAM_CBANK
	.align		4
        /*015c*/ 	.byte	0x04, 0x0a
        /*015e*/ 	.short	(.L_55 - .L_54)
	.align		4
.L_54:
        /*0160*/ 	.word	index@(.nv.constant0.triton_poi_fused__native_batch_norm_legit_no_training__unsafe_index_add_relu_26)
        /*0164*/ 	.short	0x0210
        /*0166*/ 	.short	0x0094


	//----- nvinfo : EIATTR_SW_WAR
	.align		4
.L_55:
        /*0168*/ 	.byte	0x04, 0x36
        /*016a*/ 	.short	(.L_57 - .L_56)
.L_56:
        /*016c*/ 	.word	0x00000008
.L_57:


//--------------------- .nv.callgraph             --------------------------
	.section	.nv.callgraph,"",@"SHT_CUDA_CALLGRAPH"
	.align	4
	.sectionentsize	8
	.align		4
        /*0000*/ 	.word	0x00000000
	.align		4
        /*0004*/ 	.word	0xffffffff
	.align		4
        /*0008*/ 	.word	0x00000000
	.align		4
        /*000c*/ 	.word	0xfffffffe
	.align		4
        /*0010*/ 	.word	0x00000000
	.align		4
        /*0014*/ 	.word	0xfffffffd
	.align		4
        /*0018*/ 	.word	0x00000000
	.align		4
        /*001c*/ 	.word	0xfffffffc


//--------------------- .nv.constant4             --------------------------
	.section	.nv.constant4,"a",@progbits
	.align	8
	.align		8
.nv.constant4:
        /*0000*/ 	.dword	_$_str
	.align		8
        /*0008*/ 	.dword	_$_str_$_2


//--------------------- .text.triton_poi_fused__native_batch_norm_legit_no_training__unsafe_index_add_relu_26 --------------------------
	.section	.text.triton_poi_fused__native_batch_norm_legit_no_training__unsafe_index_add_relu_26,"ax",@progbits
	.align	128
        .global         triton_poi_fused__native_batch_norm_legit_no_training__unsafe_index_add_relu_26
        .type           triton_poi_fused__native_batch_norm_legit_no_training__unsafe_index_add_relu_26,@function
        .size           triton_poi_fused__native_batch_norm_legit_no_training__unsafe_index_add_relu_26,(.L_x_1 - triton_poi_fused__native_batch_norm_legit_no_training__unsafe_index_add_relu_26)
        .other          triton_poi_fused__native_batch_norm_legit_no_training__unsafe_index_add_relu_26,@"STO_CUDA_ENTRY STV_DEFAULT"
triton_poi_fused__native_batch_norm_legit_no_training__unsafe_index_add_relu_26:
.text.triton_poi_fused__native_batch_norm_legit_no_training__unsafe_index_add_relu_26:
[----:B------:R-:W-:Y:S01]  /*0000*/  LDC R1, c[0x0][0x28] ;  /* 0x00000a00ff017b82 */ /* 0x000fe20000000800 */
[----:B------:R-:W1:Y:S07]  /*0010*/  S2R R0, SR_TID.X ;  /* 0x0000000000007919 */ /* 0x000e6e0000002100 */
[----:B------:R-:W2:Y:S01]  /*0020*/  LDC.64 R8, c[0x0][0x270] ;  /* 0x00009c00ff087b82 */ /* 0x000ea20000000a00 */
[----:B------:R-:W-:Y:S01]  /*0030*/  ULDC.64 UR4, c[0x0][0x208] ;  /* 0x0000820000047ab9 */ /* 0x000fe20000000a00 */
[----:B------:R-:W-:Y:S01]  /*0040*/  ULDC.64 UR6, c[0x0][0x278] ;  /* 0x00009e0000067ab9 */ /* 0x000fe20000000a00 */
[----:B------:R-:W3:Y:S05]  /*0050*/  S2R R11, SR_CTAID.X ;  /* 0x00000000000b7919 */ /* 0x000eea0000002500 */
[----:B------:R-:W4:Y:S08]  /*0060*/  LDC.64 R14, c[0x0][0x228] ;  /* 0x00008a00ff0e7b82 */ /* 0x000f300000000a00 */
[----:B------:R-:W5:Y:S08]  /*0070*/  LDC.64 R24, c[0x0][0x250] ;  /* 0x00009400ff187b82 */ /* 0x000f700000000a00 */
[----:B------:R-:W4:Y:S01]  /*0080*/  LDC.64 R22, c[0x0][0x248] ;  /* 0x00009200ff167b82 */ /* 0x000f220000000a00 */
[----:B-1----:R-:W-:-:S07]  /*0090*/  LOP3.LUT R0, R0, 0x7f, RZ, 0xc0, !PT ;  /* 0x0000007f00007812 */ /* 0x002fce00078ec0ff */
[----:B------:R-:W1:Y:S01]  /*00a0*/  LDC.64 R20, c[0x0][0x258] ;  /* 0x00009600ff147b82 */ /* 0x000e620000000a00 */
[----:B---3--:R-:W-:-:S04]  /*00b0*/  LEA R0, R11, R0, 0x7 ;  /* 0x000000000b007211 */ /* 0x008fc800078e38ff */
[----:B------:R-:W-:-:S03]  /*00c0*/  SHF.R.S32.HI R3, RZ, 0x1f, R0 ;  /* 0x0000001fff037819 */ /* 0x000fc60000011400 */
[----:B------:R-:W3:Y:S01]  /*00d0*/  LDC.64 R18, c[0x0][0x218] ;  /* 0x00008600ff127b82 */ /* 0x000ee20000000a00 */
[----:B------:R-:W-:-:S04]  /*00e0*/  LEA.HI R3, R3, R0, RZ, 0x2 ;  /* 0x0000000003037211 */ /* 0x000fc800078f10ff */
[----:B------:R-:W-:-:S03]  /*00f0*/  LOP3.LUT R5, R3, 0xfffffffc, RZ, 0xc0, !PT ;  /* 0xfffffffc03057812 */ /* 0x000fc600078ec0ff */
[----:B------:R-:W1:Y:S01]  /*0100*/  LDC.64 R28, c[0x0][0x220] ;  /* 0x00008800ff1c7b82 */ /* 0x000e620000000a00 */
[----:B------:R-:W-:Y:S02]  /*0110*/  SHF.R.S32.HI R2, RZ, 0x2, R3 ;  /* 0x00000002ff027819 */ /* 0x000fe40000011403 */
[----:B------:R-:W-:Y:S02]  /*0120*/  IADD3 R5, R0, -R5, RZ ;  /* 0x8000000500057210 */ /* 0x000fe40007ffe0ff */
[----:B------:R-:W-:-:S03]  /*0130*/  LEA.HI R3, R2, R2, RZ, 0x2 ;  /* 0x0000000202037211 */ /* 0x000fc600078f10ff */
[--C-:B--2---:R-:W-:Y:S01]  /*0140*/  IMAD.WIDE R6, R5, 0x8, R8.reuse ;  /* 0x0000000805067825 */ /* 0x104fe200078e0208 */
[----:B------:R-:W-:Y:S01]  /*0150*/  LOP3.LUT R3, R3, 0xfffffffc, RZ, 0xc0, !PT ;  /* 0xfffffffc03037812 */ /* 0x000fe200078ec0ff */
[----:B------:R-:W2:Y:S03]  /*0160*/  LDC.64 R4, c[0x0][0x240] ;  /* 0x00009000ff047b82 */ /* 0x000ea60000000a00 */
[----:B------:R-:W-:Y:S01]  /*0170*/  IADD3 R3, R2, -R3, RZ ;  /* 0x8000000302037210 */ /* 0x000fe20007ffe0ff */
[----:B------:R-:W3:Y:S04]  /*0180*/  LDG.E.EL.64 R6, desc[UR4][R6.64] ;  /* 0x0000000406067981 */ /* 0x000ee8000c2e1b00 */
[----:B------:R-:W-:-:S06]  /*0190*/  IMAD.WIDE R8, R3, 0x8, R8 ;  /* 0x0000000803087825 */ /* 0x000fcc00078e0208 */
[----:B------:R-:W3:Y:S01]  /*01a0*/  LDG.E.EL.64 R8, desc[UR4][R8.64] ;  /* 0x0000000408087981 */ /* 0x000ee2000c2e1b00 */
[----:B------:R-:W-:Y:S02]  /*01b0*/  SHF.R.S32.HI R3, RZ, 0x18, R11 ;  /* 0x00000018ff037819 */ /* 0x000fe4000001140b */
[----:B------:R-:W1:Y:S02]  /*01c0*/  LDC.64 R10, c[0x0][0x288] ;  /* 0x0000a200ff0a7b82 */ /* 0x000e640000000a00 */
[----:B------:R-:W-:-:S04]  /*01d0*/  SGXT R3, R3, 0x1 ;  /* 0x000000010303781a */ /* 0x000fc80000000200 */
[----:B------:R-:W-:-:S04]  /*01e0*/  LEA.HI R3, R3, R0, RZ, 0x4 ;  /* 0x0000000003037211 */ /* 0x000fc800078f20ff */
[--C-:B------:R-:W-:Y:S02]  /*01f0*/  SHF.R.S32.HI R2, RZ, 0x4, R3.reuse ;  /* 0x00000004ff027819 */ /* 0x100fe40000011403 */
[----:B------:R-:W-:-:S04]  /*0200*/  SHF.R.S32.HI R3, RZ, 0x1f, R3 ;  /* 0x0000001fff037819 */ /* 0x000fc80000011403 */
[----:B------:R-:W-:-:S04]  /*0210*/  LEA.HI R3, R3, R2, RZ, 0x7 ;  /* 0x0000000203037211 */ /* 0x000fc800078f38ff */
[----:B------:R-:W-:-:S04]  /*0220*/  LOP3.LUT R3, R3, 0xffffff80, RZ, 0xc0, !PT ;  /* 0xffffff8003037812 */ /* 0x000fc800078ec0ff */
[----:B------:R-:W-:-:S05]  /*0230*/  IADD3 R27, R2, -R3, RZ ;  /* 0x80000003021b7210 */ /* 0x000fca0007ffe0ff */
[----:B----4-:R-:W-:-:S04]  /*0240*/  IMAD.WIDE R14, R27, 0x4, R14 ;  /* 0x000000041b0e7825 */ /* 0x010fc800078e020e */
[C---:B-----5:R-:W-:Y:S01]  /*0250*/  IMAD.WIDE R24, R27.reuse, 0x4, R24 ;  /* 0x000000041b187825 */ /* 0x060fe200078e0218 */
[----:B------:R-:W4:Y:S03]  /*0260*/  LDG.E.EL R3, desc[UR4][R14.64] ;  /* 0x000000040e037981 */ /* 0x000f26000c2e1900 */
[----:B01----:R-:W-:Y:S02]  /*0270*/  IMAD.WIDE R10, R27, 0x4, R10 ;  /* 0x000000041b0a7825 */ /* 0x003fe400078e020a */
[----:B------:R-:W5:Y:S02]  /*0280*/  LDG.E.EL R24, desc[UR4][R24.64] ;  /* 0x0000000418187981 */ /* 0x000f64000c2e1900 */
[----:B--2---:R-:W-:-:S04]  /*0290*/  IMAD.WIDE R4, R0, 0x4, R4 ;  /* 0x0000000400047825 */ /* 0x004fc800078e0204 */
[C---:B------:R-:W-:Y:S02]  /*02a0*/  IMAD.WIDE R22, R27.reuse, 0x4, R22 ;  /* 0x000000041b167825 */ /* 0x040fe400078e0216 */
[----:B------:R-:W2:Y:S02]  /*02b0*/  LDG.E R4, desc[UR4][R4.64] ;  /* 0x0000000404047981 */ /* 0x000ea4000c1e1900 */
[----:B------:R-:W-:-:S04]  /*02c0*/  IMAD.WIDE R20, R27, 0x4, R20 ;  /* 0x000000041b147825 */ /* 0x000fc800078e0214 */
[C---:B---3--:R-:W-:Y:S01]  /*02d0*/  IMAD.WIDE R18, R0.reuse, 0x4, R18 ;  /* 0x0000000400127825 */ /* 0x048fe200078e0212 */
[----:B------:R0:W2:Y:S04]  /*02e0*/  LDG.E.EL R5, desc[UR4][R22.64] ;  /* 0x0000000416057981 */ /* 0x0000a8000c2e1900 */
[----:B------:R1:W3:Y:S01]  /*02f0*/  LDG.E R25, desc[UR4][R18.64] ;  /* 0x0000000412197981 */ /* 0x0002e2000c1e1900 */
[----:B------:R-:W-:Y:S01]  /*0300*/  IMAD.WIDE R28, R27, 0x4, R28 ;  /* 0x000000041b1c7825 */ /* 0x000fe200078e021c */
[----:B0-----:R-:W0:Y:S08]  /*0310*/  LDC.64 R22, c[0x0][0x268] ;  /* 0x00009a00ff167b82 */ /* 0x001e300000000a00 */
[----:B-1----:R-:W1:Y:S01]  /*0320*/  LDC.64 R18, c[0x0][0x290] ;  /* 0x0000a400ff127b82 */ /* 0x002e620000000a00 */
[----:B0-----:R-:W-:-:S06]  /*0330*/  IMAD.WIDE R22, R0, 0x4, R22 ;  /* 0x0000000400167825 */ /* 0x001fcc00078e0216 */
[----:B------:R-:W2:Y:S01]  /*0340*/  LDG.E R22, desc[UR4][R22.64] ;  /* 0x0000000416167981 */ /* 0x000ea2000c1e1900 */
[----:B-1----:R-:W-:-:S06]  /*0350*/  IMAD.WIDE R18, R27, 0x4, R18 ;  /* 0x000000041b127825 */ /* 0x002fcc00078e0212 */
[----:B------:R-:W2:Y:S01]  /*0360*/  LDG.E.EL R18, desc[UR4][R18.64] ;  /* 0x0000000412127981 */ /* 0x000ea2000c2e1900 */
[C---:B------:R-:W-:Y:S02]  /*0370*/  LEA R12, P0, R6.reuse, UR6, 0x2 ;  /* 0x00000006060c7c11 */ /* 0x040fe4000f8010ff */
[--C-:B------:R-:W-:Y:S02]  /*0380*/  SHF.R.U32.HI R13, RZ, 0x1c, R7.reuse ;  /* 0x0000001cff0d7819 */ /* 0x100fe40000011607 */
[----:B------:R-:W-:Y:S02]  /*0390*/  LEA.HI.X R6, R6, UR7, R7, 0x2, P0 ;  /* 0x0000000706067c11 */ /* 0x000fe400080f1407 */
[----:B------:R0:W3:Y:S01]  /*03a0*/  LDG.E.EL R7, desc[UR4][R10.64] ;  /* 0x000000040a077981 */ /* 0x0000e2000c2e1900 */
[----:B------:R-:W-:Y:S02]  /*03b0*/  SHF.R.U32.HI R16, RZ, 0x1e, R9 ;  /* 0x0000001eff107819 */ /* 0x000fe40000011609 */
[----:B------:R-:W-:-:S02]  /*03c0*/  LOP3.LUT R13, R13, 0x8, RZ, 0xc0, !PT ;  /* 0x000000080d0d7812 */ /* 0x000fc400078ec0ff */
[----:B------:R-:W-:Y:S02]  /*03d0*/  LOP3.LUT R15, R16, 0x2, RZ, 0xc0, !PT ;  /* 0x00000002100f7812 */ /* 0x000fe400078ec0ff */
[----:B------:R-:W-:Y:S01]  /*03e0*/  IADD3 R12, P1, R13, R12, RZ ;  /* 0x0000000c0d0c7210 */ /* 0x000fe20007f3e0ff */
[----:B------:R-:W1:Y:S01]  /*03f0*/  LDC.64 R16, c[0x0][0x280] ;  /* 0x0000a000ff107b82 */ /* 0x000e620000000a00 */
[----:B------:R-:W-:Y:S02]  /*0400*/  IADD3 R15, P0, R8, R15, RZ ;  /* 0x0000000f080f7210 */ /* 0x000fe40007f1e0ff */
[----:B------:R-:W-:Y:S02]  /*0410*/  IADD3.X R6, RZ, R6, RZ, P1, !PT ;  /* 0x00000006ff067210 */ /* 0x000fe40000ffe4ff */
[----:B------:R-:W-:Y:S02]  /*0420*/  IADD3.X R8, RZ, R9, RZ, P0, !PT ;  /* 0x00000009ff087210 */ /* 0x000fe400007fe4ff */
[----:B0-----:R-:W-:-:S02]  /*0430*/  LEA R10, P0, R15, R12, 0x3 ;  /* 0x0000000c0f0a7211 */ /* 0x001fc400078018ff */
[----:B------:R-:W-:Y:S02]  /*0440*/  SHF.L.U32 R13, R2, 0x2, RZ ;  /* 0x00000002020d7819 */ /* 0x000fe400000006ff */
[----:B------:R-:W-:Y:S01]  /*0450*/  LEA.HI.X R11, R15, R6, R8, 0x3, P0 ;  /* 0x000000060f0b7211 */ /* 0x000fe200000f1c08 */
[----:B------:R-:W3:Y:S01]  /*0460*/  LDG.E.EL R2, desc[UR4][R28.64] ;  /* 0x000000041c027981 */ /* 0x000ee2000c2e1900 */
[----:B------:R-:W0:Y:S01]  /*0470*/  LDC.64 R8, c[0x0][0x230] ;  /* 0x00008c00ff087b82 */ /* 0x000e220000000a00 */
[----:B------:R-:W-:Y:S02]  /*0480*/  IMAD.WIDE R10, R13, 0x4, R10 ;  /* 0x000000040d0a7825 */ /* 0x000fe400078e020a */
[----:B------:R4:W3:Y:S05]  /*0490*/  LDG.E.EL R6, desc[UR4][R20.64] ;  /* 0x0000000414067981 */ /* 0x0008ea000c2e1900 */
[----:B------:R-:W5:Y:S01]  /*04a0*/  LDC.64 R14, c[0x0][0x238] ;  /* 0x00008e00ff0e7b82 */ /* 0x000f620000000a00 */
[----:B------:R-:W3:Y:S07]  /*04b0*/  LDG.E.EL R10, desc[UR4][R10.64] ;  /* 0x000000040a0a7981 */ /* 0x000eee000c2e1900 */
[----:B------:R-:W5:Y:S08]  /*04c0*/  LDC.64 R12, c[0x0][0x260] ;  /* 0x00009800ff0c7b82 */ /* 0x000f700000000a00 */
[----:B----4-:R-:W4:Y:S01]  /*04d0*/  LDC.64 R20, c[0x0][0x298] ;  /* 0x0000a600ff147b82 */ /* 0x010f220000000a00 */
[----:B0-----:R-:W-:-:S04]  /*04e0*/  IMAD.WIDE R8, R27, 0x4, R8 ;  /* 0x000000041b087825 */ /* 0x001fc800078e0208 */
[C---:B-1----:R-:W-:Y:S02]  /*04f0*/  IMAD.WIDE R16, R27.reuse, 0x4, R16 ;  /* 0x000000041b107825 */ /* 0x042fe400078e0210 */
[----:B------:R0:W3:Y:S02]  /*0500*/  LDG.E.EL R8, desc[UR4][R8.64] ;  /* 0x0000000408087981 */ /* 0x0000e4000c2e1900 */
[C---:B-----5:R-:W-:Y:S02]  /*0510*/  IMAD.WIDE R14, R27.reuse, 0x4, R14 ;  /* 0x000000041b0e7825 */ /* 0x060fe400078e020e */
[----:B------:R-:W5:Y:S04]  /*0520*/  LDG.E.EL R17, desc[UR4][R16.64] ;  /* 0x0000000410117981 */ /* 0x000f68000c2e1900 */
[----:B------:R-:W5:Y:S01]  /*0530*/  LDG.E.EL R15, desc[UR4][R14.64] ;  /* 0x000000040e0f7981 */ /* 0x000f62000c2e1900 */
[----:B------:R-:W-:-:S06]  /*0540*/  IMAD.WIDE R12, R27, 0x4, R12 ;  /* 0x000000041b0c7825 */ /* 0x000fcc00078e020c */
[----:B------:R1:W5:Y:S01]  /*0550*/  LDG.E.EL R13, desc[UR4][R12.64] ;  /* 0x000000040c0d7981 */ /* 0x000362000c2e1900 */
[----:B----4-:R-:W-:-:S06]  /*0560*/  IMAD.WIDE R20, R27, 0x4, R20 ;  /* 0x000000041b147825 */ /* 0x010fcc00078e0214 */
[----:B------:R-:W4:Y:S01]  /*0570*/  LDG.E.EL R21, desc[UR4][R20.64] ;  /* 0x0000000414157981 */ /* 0x000f22000c2e1900 */
[----:B------:R-:W-:Y:S01]  /*0580*/  FADD R3, R3, 9.9999997473787516356e-06 ;  /* 0x3727c5ac03037421 */ /* 0x000fe20000000000 */
[----:B------:R-:W-:-:S03]  /*0590*/  FADD R24, R24, 9.9999997473787516356e-06 ;  /* 0x3727c5ac18187421 */ /* 0x000fc60000000000 */
[----:B0-----:R-:W0:Y:S08]  /*05a0*/  MUFU.SQRT R9, R3 ;  /* 0x0000000300097308 */ /* 0x001e300000002000 */
[----:B------:R-:W1:Y:S01]  /*05b0*/  MUFU.SQRT R11, R24 ;  /* 0x00000018000b7308 */ /* 0x000e620000002000 */
[C---:B0-----:R-:W-:Y:S02]  /*05c0*/  FSETP.GT.AND P0, PT, R9.reuse, 8.50705917302346158658e+37, PT ;  /* 0x7e8000000900780b */ /* 0x041fe40003f04000 */
[----:B------:R-:W-:-:S02]  /*05d0*/  FSETP.GEU.AND P3, PT, R9, 1.175494350822287508e-38, PT ;  /* 0x008000000900780b */ /* 0x000fc40003f6e000 */
[C---:B-1----:R-:W-:Y:S02]  /*05e0*/  FSETP.GT.AND P1, PT, R11.reuse, 8.50705917302346158658e+37, PT ;  /* 0x7e8000000b00780b */ /* 0x042fe40003f24000 */
[----:B------:R-:W-:-:S07]  /*05f0*/  FSETP.GEU.AND P4, PT, R11, 1.175494350822287508e-38, PT ;  /* 0x008000000b00780b */ /* 0x000fce0003f8e000 */
[----:B------:R-:W-:Y:S01]  /*0600*/  @P0 FMUL R9, R9, 0.25 ;  /* 0x3e80000009090820 */ /* 0x000fe20000400000 */
[----:B------:R-:W-:-:S03]  /*0610*/  HFMA2.MMA R3, -RZ, RZ, 1.625, 0 ;  /* 0x3e800000ff037435 */ /* 0x000fc600000001ff */
[----:B------:R-:W-:Y:S01]  /*0620*/  @!P3 FMUL R9, R9, 16777216 ;  /* 0x4b8000000909b820 */ /* 0x000fe20000400000 */
[----:B------:R-:W-:-:S05]  /*0630*/  @P1 FMUL R11, R11, 0.25 ;  /* 0x3e8000000b0b1820 */ /* 0x000fca0000400000 */
[----:B------:R-:W0:Y:S01]  /*0640*/  MUFU.RCP R9, R9 ;  /* 0x0000000900097308 */ /* 0x000e220000001000 */
[----:B------:R-:W-:Y:S01]  /*0650*/  @!P4 FMUL R11, R11, 16777216 ;  /* 0x4b8000000b0bc820 */ /* 0x000fe20000400000 */
[----:B------:R-:W-:-:S06]  /*0660*/  FSEL R12, R3, 1, P0 ;  /* 0x3f800000030c7808 */ /* 0x000fcc0000000000 */
[----:B------:R-:W1:Y:S01]  /*0670*/  MUFU.RCP R11, R11 ;  /* 0x0000000b000b7308 */ /* 0x000e620000001000 */
[----:B------:R-:W-:Y:S01]  /*0680*/  FSEL R14, R3, 1, P1 ;  /* 0x3f800000030e7808 */ /* 0x000fe20000800000 */
[----:B------:R-:W-:-:S04]  /*0690*/  @!P3 FMUL R12, R12, 16777216 ;  /* 0x4b8000000c0cb820 */ /* 0x000fc80000400000 */
[----:B------:R-:W-:Y:S01]  /*06a0*/  @!P4 FMUL R14, R14, 16777216 ;  /* 0x4b8000000e0ec820 */ /* 0x000fe20000400000 */
[----:B0-----:R-:W-:Y:S01]  /*06b0*/  FMUL R9, R9, R12 ;  /* 0x0000000c09097220 */ /* 0x001fe20000400000 */
[----:B--2---:R-:W-:Y:S02]  /*06c0*/  FADD R4, R4, -R5 ;  /* 0x8000000504047221 */ /* 0x004fe40000000000 */
[----:B-1----:R-:W-:-:S04]  /*06d0*/  FMUL R11, R11, R14 ;  /* 0x0000000e0b0b7220 */ /* 0x002fc80000400000 */
[----:B------:R-:W-:Y:S01]  /*06e0*/  FMUL R4, R11, R4 ;  /* 0x000000040b047220 */ /* 0x000fe20000400000 */
[----:B---3--:R-:W-:-:S06]  /*06f0*/  FADD R7, R7, 9.9999997473787516356e-06 ;  /* 0x3727c5ac07077421 */ /* 0x008fcc0000000000 */
[----:B------:R-:W0:Y:S02]  /*0700*/  MUFU.SQRT R7, R7 ;  /* 0x0000000700077308 */ /* 0x000e240000002000 */
[C---:B0-----:R-:W-:Y:S02]  /*0710*/  FSETP.GT.AND P2, PT, R7.reuse, 8.50705917302346158658e+37, PT ;  /* 0x7e8000000700780b */ /* 0x041fe40003f44000 */
[----:B------:R-:W-:-:S11]  /*0720*/  FSETP.GEU.AND P5, PT, R7, 1.175494350822287508e-38, PT ;  /* 0x008000000700780b */ /* 0x000fd60003fae000 */
[----:B------:R-:W-:-:S04]  /*0730*/  @P2 FMUL R7, R7, 0.25 ;  /* 0x3e80000007072820 */ /* 0x000fc80000400000 */
[----:B------:R-:W-:Y:S01]  /*0740*/  @!P5 FMUL R7, R7, 16777216 ;  /* 0x4b8000000707d820 */ /* 0x000fe20000400000 */
[----:B------:R-:W-:-:S05]  /*0750*/  FADD R2, R25, -R2 ;  /* 0x8000000219027221 */ /* 0x000fca0000000000 */
[----:B------:R-:W0:Y:S01]  /*0760*/  MUFU.RCP R7, R7 ;  /* 0x0000000700077308 */ /* 0x000e220000001000 */
[----:B------:R-:W-:Y:S01]  /*0770*/  FSEL R12, R3, 1, P2 ;  /* 0x3f800000030c7808 */ /* 0x000fe20001000000 */
[----:B------:R-:W-:Y:S02]  /*0780*/  FMUL R9, R9, R2 ;  /* 0x0000000209097220 */ /* 0x000fe40000400000 */
[----:B------:R-:W1:Y:S02]  /*0790*/  LDC.64 R2, c[0x0][0x210] ;  /* 0x00008400ff027b82 */ /* 0x000e640000000a00 */
[----:B------:R-:W-:-:S04]  /*07a0*/  @!P5 FMUL R12, R12, 16777216 ;  /* 0x4b8000000c0cd820 */ /* 0x000fc80000400000 */
[----:B0-----:R-:W-:Y:S01]  /*07b0*/  FMUL R7, R7, R12 ;  /* 0x0000000c07077220 */ /* 0x001fe20000400000 */
[----:B-----5:R-:W-:Y:S01]  /*07c0*/  FFMA R8, R8, R9, R15 ;  /* 0x0000000908087223 */ /* 0x020fe2000000000f */
[----:B------:R-:W-:-:S03]  /*07d0*/  FADD R10, -R17, R10 ;  /* 0x0000000a110a7221 */ /* 0x000fc60000000100 */
[----:B------:R-:W-:Y:S01]  /*07e0*/  FADD R5, RZ, R8 ;  /* 0x00000008ff057221 */ /* 0x000fe20000000000 */
[----:B------:R-:W-:Y:S01]  /*07f0*/  FFMA R4, R6, R4, R13 ;  /* 0x0000000406047223 */ /* 0x000fe2000000000d */
[----:B------:R-:W-:-:S03]  /*0800*/  FMUL R7, R10, R7 ;  /* 0x000000070a077220 */ /* 0x000fc60000400000 */
[----:B------:R-:W-:Y:S01]  /*0810*/  FADD R5, R4, R5 ;  /* 0x0000000504057221 */ /* 0x000fe20000000000 */
[----:B----4-:R-:W-:-:S03]  /*0820*/  FFMA R18, R18, R7, R21 ;  /* 0x0000000712127223 */ /* 0x010fc60000000015 */
[----:B------:R-:W-:-:S04]  /*0830*/  FADD R5, R22, R5 ;  /* 0x0000000516057221 */ /* 0x000fc80000000000 */
[C---:B------:R-:W-:Y:S01]  /*0840*/  FADD R4, R5.reuse, R18 ;  /* 0x0000001205047221 */ /* 0x040fe20000000000 */
[----:B------:R-:W-:Y:S01]  /*0850*/  FSETP.GEU.AND P0, PT, R5, -R18, PT ;  /* 0x800000120500720b */ /* 0x000fe20003f0e000 */
[----:B-1----:R-:W-:-:S03]  /*0860*/  IMAD.WIDE R2, R0, 0x4, R2 ;  /* 0x0000000400027825 */ /* 0x002fc600078e0202 */
[----:B------:R-:W-:-:S05]  /*0870*/  FSEL R5, R4, RZ, P0 ;  /* 0x000000ff04057208 */ /* 0x000fca0000000000 */
[----:B------:R-:W-:Y:S01]  /*0880*/  STG.E desc[UR4][R2.64], R5 ;  /* 0x0000000502007986 */ /* 0x000fe2000c101904 */
[----:B------:R-:W-:Y:S05]  /*0890*/  EXIT ;  /* 0x000000000000794d */ /* 0x000fea0003800000 */
.L_x_0:
[----:B------:R-:W-:-:S00]  /*08a0*/  BRA `(.L_x_0) ;  /* 0xfffffffc00fc7947 */ /* 0x000fc0000383ffff */
[----:B------:R-:W-:-:S00]  /*08b0*/  NOP ;  /* 0x0000000000007918 */ /* 0x000fc00000000000 */
        /* <DEDUP_REMOVED lines=12> */
.L_x_1:


//--------------------- .nv.global.init           --------------------------
	.section	.nv.global.init,"aw",@progbits
.nv.global.init:
	.type		_$_str,@object
	.size		_$_str,(_$_str_$_2 - _$_str)
_$_str:
        /*0000*/ 	.byte	0x5f, 0x5f, 0x43, 0x55, 0x44, 0x41, 0x5f, 0x46, 0x54, 0x5a, 0x00
	.type		_$_str_$_2,@object
	.size		_$_str_$_2,(.L_1 - _$_str_$_2)
_$_str_$_2:
        /*000b*/ 	.byte	0x5f, 0x5f, 0x43, 0x55, 0x44, 0x41, 0x5f, 0x50, 0x52, 0x45, 0x43, 0x5f, 0x53, 0x51, 0x52, 0x54
        /*001b*/ 	.byte	0x00
.L_1:


//--------------------- .nv.constant0.triton_poi_fused__native_batch_norm_legit_no_training__unsafe_index_add_relu_26 --------------------------
	.section	.nv.constant0.triton_poi_fused__native_batch_norm_legit_no_training__unsafe_index_add_relu_26,"a",@progbits
	.sectionflags	@""
	.align	4
.nv.constant0.triton_poi_fused__native_batch_norm_legit_no_training__unsafe_index_add_relu_26:
	.zero		676
